//
// Generated by NVIDIA NVVM Compiler
//
// Compiler Build ID: CL-36424714
// Cuda compilation tools, release 13.0, V13.0.88
// Based on NVVM 20.0.0
//

.version 9.0
.target sm_100
.address_size 64

	// .globl	_Z10calculoGPUfffiPf

.visible .entry _Z10calculoGPUfffiPf(
	.param .f32 _Z10calculoGPUfffiPf_param_0,
	.param .f32 _Z10calculoGPUfffiPf_param_1,
	.param .f32 _Z10calculoGPUfffiPf_param_2,
	.param .u32 _Z10calculoGPUfffiPf_param_3,
	.param .u64 .ptr .align 1 _Z10calculoGPUfffiPf_param_4
)
{
	.reg .pred 	%p<33>;
	.reg .b32 	%r<63>;
	.reg .b32 	%f<180>;
	.reg .b64 	%rd<5>;

	ld.param.f32 	%f33, [_Z10calculoGPUfffiPf_param_1];
	ld.param.f32 	%f34, [_Z10calculoGPUfffiPf_param_2];
	ld.param.u32 	%r19, [_Z10calculoGPUfffiPf_param_3];
	ld.param.u64 	%rd2, [_Z10calculoGPUfffiPf_param_4];
	cvta.to.global.u64 	%rd1, %rd2;
	mov.u32 	%r20, %tid.x;
	mov.u32 	%r21, %ctaid.x;
	mov.u32 	%r22, %ntid.x;
	mad.lo.s32 	%r1, %r21, %r22, %r20;
	setp.ne.s32 	%p1, %r1, 0;
	@%p1 bra 	$L__BB0_2;
	st.global.f32 	[%rd1], %f33;
	bra.uni 	$L__BB0_27;
$L__BB0_2:
	setp.ge.s32 	%p2, %r1, %r19;
	@%p2 bra 	$L__BB0_27;
	setp.lt.s32 	%p3, %r1, 2;
	mov.f32 	%f179, 0f00000000;
	@%p3 bra 	$L__BB0_26;
	mov.f32 	%f38, 0f32CD8C70;
	mov.f32 	%f39, 0f3ED90735;
	mul.rn.f32 	%f40, %f39, %f38;
	mov.f32 	%f41, 0f3DBDD9BD;
	mov.f32 	%f42, 0f3DF9B38D;
	mul.rn.f32 	%f43, %f42, %f41;
	fma.rn.f32 	%f44, %f40, 0f3FB8AA3B, 0f33773EAE;
	fma.rn.f32 	%f45, 0f3E9BE32A, 0f32A55E34, %f44;
	mul.f32 	%f46, %f43, 0f40400000;
	fma.rn.f32 	%f47, %f46, %f40, %f45;
	fma.rn.f32 	%f48, %f43, 0f3E9BE32A, %f47;
	mov.f32 	%f49, 0f3FB83977;
	add.rn.f32 	%f1, %f49, %f48;
	mov.f32 	%f50, 0fBFB83977;
	add.rn.f32 	%f51, %f1, %f50;
	neg.f32 	%f52, %f51;
	add.rn.f32 	%f2, %f48, %f52;
	add.s32 	%r2, %r1, -1;
	add.s32 	%r24, %r1, -2;
	and.b32  	%r3, %r2, 3;
	setp.lt.u32 	%p4, %r24, 3;
	mov.b32 	%r60, 1;
	mov.f32 	%f179, 0f00000000;
	@%p4 bra 	$L__BB0_20;
	and.b32  	%r27, %r2, -4;
	neg.s32 	%r59, %r27;
	mov.f32 	%f179, 0f00000000;
	mov.b32 	%r58, -1;
	mov.b32 	%r57, 0;
$L__BB0_6:
	add.s32 	%r28, %r58, 1;
	cvt.rn.f32.s32 	%f55, %r28;
	mul.f32 	%f4, %f34, %f55;
	setp.eq.f32 	%p5, %f4, 0f00000000;
	mov.f32 	%f171, 0f3F800000;
	@%p5 bra 	$L__BB0_9;
	mul.rn.f32 	%f56, %f1, %f4;
	cvt.rni.f32.f32 	%f57, %f56;
	sub.f32 	%f58, %f56, %f57;
	neg.f32 	%f59, %f56;
	fma.rn.f32 	%f60, %f1, %f4, %f59;
	fma.rn.f32 	%f61, %f2, %f4, %f60;
	add.f32 	%f62, %f58, %f61;
	setp.gt.f32 	%p6, %f57, 0f00000000;
	selp.b32 	%r29, 0, -2097152000, %p6;
	abs.f32 	%f63, %f4;
	setp.num.f32 	%p7, %f63, %f63;
	setp.lt.f32 	%p8, %f56, 0f00000000;
	selp.f32 	%f64, 0f00000000, 0f7F800000, %p8;
	abs.f32 	%f65, %f56;
	setp.gt.f32 	%p9, %f65, 0f43180000;
	cvt.rzi.s32.f32 	%r30, %f57;
	shl.b32 	%r31, %r30, 23;
	sub.s32 	%r32, %r31, %r29;
	mov.b32 	%f66, %r32;
	add.s32 	%r33, %r29, 2130706432;
	mov.b32 	%f67, %r33;
	fma.rn.f32 	%f68, %f62, 0f391FCB8E, 0f3AAF85ED;
	fma.rn.f32 	%f69, %f68, %f62, 0f3C1D9856;
	fma.rn.f32 	%f70, %f69, %f62, 0f3D6357BB;
	fma.rn.f32 	%f71, %f70, %f62, 0f3E75FDEC;
	fma.rn.f32 	%f72, %f71, %f62, 0f3F317218;
	fma.rn.f32 	%f73, %f72, %f62, 0f3F800000;
	mul.f32 	%f74, %f73, %f67;
	mul.f32 	%f75, %f74, %f66;
	selp.f32 	%f171, %f64, %f75, %p9;
	@%p7 bra 	$L__BB0_9;
	mov.f32 	%f76, 0f402DF854;
	add.rn.f32 	%f171, %f76, %f4;
$L__BB0_9:
	add.f32 	%f8, %f179, %f171;
	cvt.rn.f32.s32 	%f78, %r58;
	mul.f32 	%f9, %f34, %f78;
	setp.eq.f32 	%p10, %f9, 0f00000000;
	mov.f32 	%f172, 0f3F800000;
	@%p10 bra 	$L__BB0_12;
	mul.rn.f32 	%f79, %f1, %f9;
	cvt.rni.f32.f32 	%f80, %f79;
	sub.f32 	%f81, %f79, %f80;
	neg.f32 	%f82, %f79;
	fma.rn.f32 	%f83, %f1, %f9, %f82;
	fma.rn.f32 	%f84, %f2, %f9, %f83;
	add.f32 	%f85, %f81, %f84;
	setp.gt.f32 	%p11, %f80, 0f00000000;
	selp.b32 	%r34, 0, -2097152000, %p11;
	abs.f32 	%f86, %f9;
	setp.num.f32 	%p12, %f86, %f86;
	setp.lt.f32 	%p13, %f79, 0f00000000;
	selp.f32 	%f87, 0f00000000, 0f7F800000, %p13;
	abs.f32 	%f88, %f79;
	setp.gt.f32 	%p14, %f88, 0f43180000;
	cvt.rzi.s32.f32 	%r35, %f80;
	shl.b32 	%r36, %r35, 23;
	sub.s32 	%r37, %r36, %r34;
	mov.b32 	%f89, %r37;
	add.s32 	%r38, %r34, 2130706432;
	mov.b32 	%f90, %r38;
	fma.rn.f32 	%f91, %f85, 0f391FCB8E, 0f3AAF85ED;
	fma.rn.f32 	%f92, %f91, %f85, 0f3C1D9856;
	fma.rn.f32 	%f93, %f92, %f85, 0f3D6357BB;
	fma.rn.f32 	%f94, %f93, %f85, 0f3E75FDEC;
	fma.rn.f32 	%f95, %f94, %f85, 0f3F317218;
	fma.rn.f32 	%f96, %f95, %f85, 0f3F800000;
	mul.f32 	%f97, %f96, %f90;
	mul.f32 	%f98, %f97, %f89;
	selp.f32 	%f172, %f87, %f98, %p14;
	@%p12 bra 	$L__BB0_12;
	mov.f32 	%f99, 0f402DF854;
	add.rn.f32 	%f172, %f99, %f9;
$L__BB0_12:
	add.f32 	%f13, %f8, %f172;
	add.s32 	%r39, %r58, -1;
	cvt.rn.f32.s32 	%f101, %r39;
	mul.f32 	%f14, %f34, %f101;
	setp.eq.f32 	%p15, %f14, 0f00000000;
	mov.f32 	%f173, 0f3F800000;
	@%p15 bra 	$L__BB0_15;
	mul.rn.f32 	%f102, %f1, %f14;
	cvt.rni.f32.f32 	%f103, %f102;
	sub.f32 	%f104, %f102, %f103;
	neg.f32 	%f105, %f102;
	fma.rn.f32 	%f106, %f1, %f14, %f105;
	fma.rn.f32 	%f107, %f2, %f14, %f106;
	add.f32 	%f108, %f104, %f107;
	setp.gt.f32 	%p16, %f103, 0f00000000;
	selp.b32 	%r40, 0, -2097152000, %p16;
	abs.f32 	%f109, %f14;
	setp.num.f32 	%p17, %f109, %f109;
	setp.lt.f32 	%p18, %f102, 0f00000000;
	selp.f32 	%f110, 0f00000000, 0f7F800000, %p18;
	abs.f32 	%f111, %f102;
	setp.gt.f32 	%p19, %f111, 0f43180000;
	cvt.rzi.s32.f32 	%r41, %f103;
	shl.b32 	%r42, %r41, 23;
	sub.s32 	%r43, %r42, %r40;
	mov.b32 	%f112, %r43;
	add.s32 	%r44, %r40, 2130706432;
	mov.b32 	%f113, %r44;
	fma.rn.f32 	%f114, %f108, 0f391FCB8E, 0f3AAF85ED;
	fma.rn.f32 	%f115, %f114, %f108, 0f3C1D9856;
	fma.rn.f32 	%f116, %f115, %f108, 0f3D6357BB;
	fma.rn.f32 	%f117, %f116, %f108, 0f3E75FDEC;
	fma.rn.f32 	%f118, %f117, %f108, 0f3F317218;
	fma.rn.f32 	%f119, %f118, %f108, 0f3F800000;
	mul.f32 	%f120, %f119, %f113;
	mul.f32 	%f121, %f120, %f112;
	selp.f32 	%f173, %f110, %f121, %p19;
	@%p17 bra 	$L__BB0_15;
	mov.f32 	%f122, 0f402DF854;
	add.rn.f32 	%f173, %f122, %f14;
$L__BB0_15:
	add.f32 	%f18, %f13, %f173;
	add.s32 	%r45, %r58, -2;
	cvt.rn.f32.s32 	%f124, %r45;
	mul.f32 	%f19, %f34, %f124;
	setp.eq.f32 	%p20, %f19, 0f00000000;
	mov.f32 	%f174, 0f3F800000;
	@%p20 bra 	$L__BB0_18;
	mul.rn.f32 	%f125, %f1, %f19;
	cvt.rni.f32.f32 	%f126, %f125;
	sub.f32 	%f127, %f125, %f126;
	neg.f32 	%f128, %f125;
	fma.rn.f32 	%f129, %f1, %f19, %f128;
	fma.rn.f32 	%f130, %f2, %f19, %f129;
	add.f32 	%f131, %f127, %f130;
	setp.gt.f32 	%p21, %f126, 0f00000000;
	selp.b32 	%r46, 0, -2097152000, %p21;
	abs.f32 	%f132, %f19;
	setp.num.f32 	%p22, %f132, %f132;
	setp.lt.f32 	%p23, %f125, 0f00000000;
	selp.f32 	%f133, 0f00000000, 0f7F800000, %p23;
	abs.f32 	%f134, %f125;
	setp.gt.f32 	%p24, %f134, 0f43180000;
	cvt.rzi.s32.f32 	%r47, %f126;
	shl.b32 	%r48, %r47, 23;
	sub.s32 	%r49, %r48, %r46;
	mov.b32 	%f135, %r49;
	add.s32 	%r50, %r46, 2130706432;
	mov.b32 	%f136, %r50;
	fma.rn.f32 	%f137, %f131, 0f391FCB8E, 0f3AAF85ED;
	fma.rn.f32 	%f138, %f137, %f131, 0f3C1D9856;
	fma.rn.f32 	%f139, %f138, %f131, 0f3D6357BB;
	fma.rn.f32 	%f140, %f139, %f131, 0f3E75FDEC;
	fma.rn.f32 	%f141, %f140, %f131, 0f3F317218;
	fma.rn.f32 	%f142, %f141, %f131, 0f3F800000;
	mul.f32 	%f143, %f142, %f136;
	mul.f32 	%f144, %f143, %f135;
	selp.f32 	%f174, %f133, %f144, %p24;
	@%p22 bra 	$L__BB0_18;
	mov.f32 	%f145, 0f402DF854;
	add.rn.f32 	%f174, %f145, %f19;
$L__BB0_18:
	add.f32 	%f179, %f18, %f174;
	add.s32 	%r59, %r59, 4;
	add.s32 	%r58, %r58, -4;
	add.s32 	%r57, %r57, 4;
	setp.ne.s32 	%p25, %r59, 0;
	@%p25 bra 	$L__BB0_6;
	add.s32 	%r60, %r57, 1;
$L__BB0_20:
	setp.eq.s32 	%p26, %r3, 0;
	@%p26 bra 	$L__BB0_26;
	neg.s32 	%r62, %r60;
	neg.s32 	%r61, %r3;
$L__BB0_22:
	.pragma "nounroll";
	add.s32 	%r51, %r62, 1;
	cvt.rn.f32.s32 	%f147, %r51;
	mul.f32 	%f27, %f34, %f147;
	setp.eq.f32 	%p27, %f27, 0f00000000;
	mov.f32 	%f178, 0f3F800000;
	@%p27 bra 	$L__BB0_25;
	mul.rn.f32 	%f148, %f1, %f27;
	cvt.rni.f32.f32 	%f149, %f148;
	sub.f32 	%f150, %f148, %f149;
	neg.f32 	%f151, %f148;
	fma.rn.f32 	%f152, %f1, %f27, %f151;
	fma.rn.f32 	%f153, %f2, %f27, %f152;
	add.f32 	%f154, %f150, %f153;
	setp.gt.f32 	%p28, %f149, 0f00000000;
	selp.b32 	%r52, 0, -2097152000, %p28;
	abs.f32 	%f155, %f27;
	setp.num.f32 	%p29, %f155, %f155;
	setp.lt.f32 	%p30, %f148, 0f00000000;
	selp.f32 	%f156, 0f00000000, 0f7F800000, %p30;
	abs.f32 	%f157, %f148;
	setp.gt.f32 	%p31, %f157, 0f43180000;
	cvt.rzi.s32.f32 	%r53, %f149;
	shl.b32 	%r54, %r53, 23;
	sub.s32 	%r55, %r54, %r52;
	mov.b32 	%f158, %r55;
	add.s32 	%r56, %r52, 2130706432;
	mov.b32 	%f159, %r56;
	fma.rn.f32 	%f160, %f154, 0f391FCB8E, 0f3AAF85ED;
	fma.rn.f32 	%f161, %f160, %f154, 0f3C1D9856;
	fma.rn.f32 	%f162, %f161, %f154, 0f3D6357BB;
	fma.rn.f32 	%f163, %f162, %f154, 0f3E75FDEC;
	fma.rn.f32 	%f164, %f163, %f154, 0f3F317218;
	fma.rn.f32 	%f165, %f164, %f154, 0f3F800000;
	mul.f32 	%f166, %f165, %f159;
	mul.f32 	%f167, %f166, %f158;
	selp.f32 	%f178, %f156, %f167, %p31;
	@%p29 bra 	$L__BB0_25;
	mov.f32 	%f168, 0f402DF854;
	add.rn.f32 	%f178, %f168, %f27;
$L__BB0_25:
	add.f32 	%f179, %f179, %f178;
	add.s32 	%r62, %r62, -1;
	add.s32 	%r61, %r61, 1;
	setp.ne.s32 	%p32, %r61, 0;
	@%p32 bra 	$L__BB0_22;
$L__BB0_26:
	fma.rn.f32 	%f169, %f34, %f179, %f33;
	mul.wide.s32 	%rd3, %r1, 4;
	add.s64 	%rd4, %rd1, %rd3;
	st.global.f32 	[%rd4], %f169;
$L__BB0_27:
	ret;

}


// ===== COMPILED SASS (sm_100) =====

	.target	sm_100

	.elftype	@"ET_EXEC"


//--------------------- .note.nv.tkinfo           --------------------------
	.section	.note.nv.tkinfo,"",@"SHT_NOTE"
	.sectionflags	@"SHF_NOTE_NV_TKINFO"
	.tkinfo
        /*0018*/ 	.word	0x00000002
        /*0030*/ 	.string	""
        /*0030*/ 	.string	"ptxas"
        /*0030*/ 	.string	"Cuda compilation tools, release 13.0, V13.0.88"
        /*0030*/ 	.string	"Build cuda_13.0.r13.0/compiler.36424714_0"
        /*0030*/ 	.string	"-arch sm_100 -m 64 "



//--------------------- .note.nv.cuinfo           --------------------------
	.section	.note.nv.cuinfo,"",@"SHT_NOTE"
	.sectionflags	@"SHF_NOTE_NV_CUINFO"
        /*0018*/ 	.short	0x0002
        /*001a*/ 	.short	0x0064
        /*001c*/ 	.short	0x0082
	.zero		2


//--------------------- .nv.info                  --------------------------
	.section	.nv.info,"",@"SHT_CUDA_INFO"
	.align	4


	//----- nvinfo : EIATTR_REGCOUNT
	.align		4
        /*0000*/ 	.byte	0x04, 0x2f
        /*0002*/ 	.short	(.L_1 - .L_0)
	.align		4
.L_0:
        /*0004*/ 	.word	index@(_Z10calculoGPUfffiPf)
        /*0008*/ 	.word	0x00000018


	//----- nvinfo : EIATTR_FRAME_SIZE
	.align		4
.L_1:
        /*000c*/ 	.byte	0x04, 0x11
        /*000e*/ 	.short	(.L_3 - .L_2)
	.align		4
.L_2:
        /*0010*/ 	.word	index@(_Z10calculoGPUfffiPf)
        /*0014*/ 	.word	0x00000000


	//----- nvinfo : EIATTR_MIN_STACK_SIZE
	.align		4
.L_3:
        /*0018*/ 	.byte	0x04, 0x12
        /*001a*/ 	.short	(.L_5 - .L_4)
	.align		4
.L_4:
        /*001c*/ 	.word	index@(_Z10calculoGPUfffiPf)
        /*0020*/ 	.word	0x00000000
.L_5:


//--------------------- .nv.compat                --------------------------
	.section	.nv.compat,"",@"SHT_CUDA_COMPAT_INFO"
	.align	4
        /*0000*/ 	.byte	0x02, 0x09, 0x00, 0x00, 0x02, 0x02, 0x01, 0x00, 0x02, 0x05, 0x05, 0x00, 0x03, 0x07, 0x01, 0x01
        /*0010*/ 	.byte	0x02, 0x03, 0x00, 0x00, 0x02, 0x06, 0x01, 0x00, 0x04, 0x0b, 0x08, 0x00, 0x01, 0x00, 0x00, 0x00
        /*0020*/ 	.byte	0x00, 0x00, 0x00, 0x00


//--------------------- .nv.info._Z10calculoGPUfffiPf --------------------------
	.section	.nv.info._Z10calculoGPUfffiPf,"",@"SHT_CUDA_INFO"
	.sectionflags	@""
	.align	4


	//----- nvinfo : EIATTR_CUDA_API_VERSION
	.align		4
        /*0000*/ 	.byte	0x04, 0x37
        /*0002*/ 	.short	(.L_7 - .L_6)
.L_6:
        /*0004*/ 	.word	0x00000082


	//----- nvinfo : EIATTR_KPARAM_INFO
	.align		4
.L_7:
        /*0008*/ 	.byte	0x04, 0x17
        /*000a*/ 	.short	(.L_9 - .L_8)
.L_8:
        /*000c*/ 	.word	0x00000000
        /*0010*/ 	.short	0x0004
        /*0012*/ 	.short	0x0010
        /*0014*/ 	.byte	0x00, 0xf5, 0x21, 0x00


	//----- nvinfo : EIATTR_KPARAM_INFO
	.align		4
.L_9:
        /*0018*/ 	.byte	0x04, 0x17
        /*001a*/ 	.short	(.L_11 - .L_10)
.L_10:
        /*001c*/ 	.word	0x00000000
        /*0020*/ 	.short	0x0003
        /*0022*/ 	.short	0x000c
        /*0024*/ 	.byte	0x00, 0xf0, 0x11, 0x00


	//----- nvinfo : EIATTR_KPARAM_INFO
	.align		4
.L_11:
        /*0028*/ 	.byte	0x04, 0x17
        /*002a*/ 	.short	(.L_13 - .L_12)
.L_12:
        /*002c*/ 	.word	0x00000000
        /*0030*/ 	.short	0x0002
        /*0032*/ 	.short	0x0008
        /*0034*/ 	.byte	0x00, 0xf0, 0x11, 0x00


	//----- nvinfo : EIATTR_KPARAM_INFO
	.align		4
.L_13:
        /*0038*/ 	.byte	0x04, 0x17
        /*003a*/ 	.short	(.L_15 - .L_14)
.L_14:
        /*003c*/ 	.word	0x00000000
        /*0040*/ 	.short	0x0001
        /*0042*/ 	.short	0x0004
        /*0044*/ 	.byte	0x00, 0xf0, 0x11, 0x00


	//----- nvinfo : EIATTR_KPARAM_INFO
	.align		4
.L_15:
        /*0048*/ 	.byte	0x04, 0x17
        /*004a*/ 	.short	(.L_17 - .L_16)
.L_16:
        /*004c*/ 	.word	0x00000000
        /*0050*/ 	.short	0x0000
        /*0052*/ 	.short	0x0000
        /*0054*/ 	.byte	0x00, 0xf0, 0x11, 0x00


	//----- nvinfo : EIATTR_SPARSE_MMA_MASK
	.align		4
.L_17:
        /*0058*/ 	.byte	0x03, 0x50
        /*005a*/ 	.short	0x0000


	//----- nvinfo : EIATTR_MAXREG_COUNT
	.align		4
        /*005c*/ 	.byte	0x03, 0x1b
        /*005e*/ 	.short	0x00ff


	//----- nvinfo : EIATTR_MERCURY_ISA_VERSION
	.align		4
        /*0060*/ 	.byte	0x03, 0x5f
        /*0062*/ 	.short	0x0101


	//----- nvinfo : EIATTR_VRC_CTA_INIT_COUNT
	.align		4
        /*0064*/ 	.byte	0x02, 0x4a
	.zero		1
	.zero		1


	//----- nvinfo : EIATTR_EXIT_INSTR_OFFSETS
	.align		4
        /*0068*/ 	.byte	0x04, 0x1c
        /*006a*/ 	.short	(.L_19 - .L_18)


	//   ....[0]....
.L_18:
        /*006c*/ 	.word	0x000000a0


	//   ....[1]....
        /*0070*/ 	.word	0x000000d0


	//   ....[2]....
        /*0074*/ 	.word	0x00000ec0


	//----- nvinfo : EIATTR_CRS_STACK_SIZE
	.align		4
.L_19:
        /*0078*/ 	.byte	0x04, 0x1e
        /*007a*/ 	.short	(.L_21 - .L_20)
.L_20:
        /*007c*/ 	.word	0x00000000


	//----- nvinfo : EIATTR_CBANK_PARAM_SIZE
	.align		4
.L_21:
        /*0080*/ 	.byte	0x03, 0x19
        /*0082*/ 	.short	0x0018


	//----- nvinfo : EIATTR_PARAM_CBANK
	.align		4
        /*0084*/ 	.byte	0x04, 0x0a
        /*0086*/ 	.short	(.L_23 - .L_22)
	.align		4
.L_22:
        /*0088*/ 	.word	index@(.nv.constant0._Z10calculoGPUfffiPf)
        /*008c*/ 	.short	0x0380
        /*008e*/ 	.short	0x0018


	//----- nvinfo : EIATTR_SW_WAR
	.align		4
.L_23:
        /*0090*/ 	.byte	0x04, 0x36
        /*0092*/ 	.short	(.L_25 - .L_24)
.L_24:
        /*0094*/ 	.word	0x00000008
.L_25:


//--------------------- .nv.callgraph             --------------------------
	.section	.nv.callgraph,"",@"SHT_CUDA_CALLGRAPH"
	.align	4
	.sectionentsize	8
	.align		4
        /*0000*/ 	.word	0x00000000
	.align		4
        /*0004*/ 	.word	0xffffffff
	.align		4
        /*0008*/ 	.word	0x00000000
	.align		4
        /*000c*/ 	.word	0xfffffffe
	.align		4
        /*0010*/ 	.word	0x00000000
	.align		4
        /*0014*/ 	.word	0xfffffffd
	.align		4
        /*0018*/ 	.word	0x00000000
	.align		4
        /*001c*/ 	.word	0xfffffffc


//--------------------- .text._Z10calculoGPUfffiPf --------------------------
	.section	.text._Z10calculoGPUfffiPf,"ax",@progbits
	.align	128
        .global         _Z10calculoGPUfffiPf
        .type           _Z10calculoGPUfffiPf,@function
        .size           _Z10calculoGPUfffiPf,(.L_x_18 - _Z10calculoGPUfffiPf)
        .other          _Z10calculoGPUfffiPf,@"STO_CUDA_ENTRY STV_DEFAULT"
_Z10calculoGPUfffiPf:
.text._Z10calculoGPUfffiPf:
[----:B------:R-:W-:Y:S01]  /*0000*/  LDC R1, c[0x0][0x37c] ;  /* 0x0000df00ff017b82 */ /* 0x000fe20000000800 */
[----:B------:R-:W0:Y:S07]  /*0010*/  S2R R0, SR_TID.X ;  /* 0x0000000000007919 */ /* 0x000e2e0000002100 */
[----:B------:R-:W0:Y:S08]  /*0020*/  S2UR UR4, SR_CTAID.X ;  /* 0x00000000000479c3 */ /* 0x000e300000002500 */
[----:B------:R-:W0:Y:S02]  /*0030*/  LDC R3, c[0x0][0x360] ;  /* 0x0000d800ff037b82 */ /* 0x000e240000000800 */
[----:B0-----:R-:W-:Y:S01]  /*0040*/  IMAD R0, R3, UR4, R0 ;  /* 0x0000000403007c24 */ /* 0x001fe2000f8e0200 */
[----:B------:R-:W0:Y:S04]  /*0050*/  LDCU.64 UR4, c[0x0][0x358] ;  /* 0x00006b00ff0477ac */ /* 0x000e280008000a00 */
[----:B------:R-:W-:-:S13]  /*0060*/  ISETP.NE.AND P0, PT, R0, RZ, PT ;  /* 0x000000ff0000720c */ /* 0x000fda0003f05270 */
[----:B------:R-:W0:Y:S08]  /*0070*/  @!P0 LDC R5, c[0x0][0x384] ;  /* 0x0000e100ff058b82 */ /* 0x000e300000000800 */
[----:B------:R-:W0:Y:S02]  /*0080*/  @!P0 LDC.64 R2, c[0x0][0x390] ;  /* 0x0000e400ff028b82 */ /* 0x000e240000000a00 */
[----:B0-----:R0:W-:Y:S01]  /*0090*/  @!P0 STG.E desc[UR4][R2.64], R5 ;  /* 0x0000000502008986 */ /* 0x0011e2000c101904 */
[----:B------:R-:W-:Y:S05]  /*00a0*/  @!P0 EXIT ;  /* 0x000000000000894d */ /* 0x000fea0003800000 */
[----:B------:R-:W1:Y:S02]  /*00b0*/  LDCU UR6, c[0x0][0x38c] ;  /* 0x00007180ff0677ac */ /* 0x000e640008000800 */
[----:B-1----:R-:W-:-:S13]  /*00c0*/  ISETP.GE.AND P0, PT, R0, UR6, PT ;  /* 0x0000000600007c0c */ /* 0x002fda000bf06270 */
[----:B------:R-:W-:Y:S05]  /*00d0*/  @P0 EXIT ;  /* 0x000000000000094d */ /* 0x000fea0003800000 */
[----:B------:R-:W-:Y:S01]  /*00e0*/  ISETP.GE.AND P0, PT, R0, 0x2, PT ;  /* 0x000000020000780c */ /* 0x000fe20003f06270 */
[----:B------:R-:W-:Y:S01]  /*00f0*/  BSSY.RECONVERGENT B2, `(.L_x_0) ;  /* 0x00000d6000027945 */ /* 0x000fe20003800200 */
[----:B0-----:R-:W-:-:S11]  /*0100*/  HFMA2 R3, -RZ, RZ, 0, 0 ;  /* 0x00000000ff037431 */ /* 0x001fd600000001ff */
[----:B------:R-:W-:Y:S05]  /*0110*/  @!P0 BRA `(.L_x_1) ;  /* 0x0000000c004c8947 */ /* 0x000fea0003800000 */
[----:B------:R-:W-:Y:S01]  /*0120*/  MOV R3, 0x322e41d4 ;  /* 0x322e41d400037802 */ /* 0x000fe20000000f00 */
[----:B------:R-:W-:Y:S01]  /*0130*/  BSSY.RECONVERGENT B1, `(.L_x_2) ;  /* 0x00000a6000017945 */ /* 0x000fe20003800200 */
[----:B------:R-:W-:Y:S02]  /*0140*/  MOV R2, 0x3fb8aa3b ;  /* 0x3fb8aa3b00027802 */ /* 0x000fe40000000f00 */
[----:B------:R-:W-:Y:S02]  /*0150*/  MOV R5, 0x3e9be32a ;  /* 0x3e9be32a00057802 */ /* 0x000fe40000000f00 */
[----:B------:R-:W-:Y:S01]  /*0160*/  IADD3 R7, PT, PT, R0, -0x1, RZ ;  /* 0xffffffff00077810 */ /* 0x000fe20007ffe0ff */
[----:B------:R-:W-:Y:S01]  /*0170*/  FFMA R2, R3, R2, 5.7566175826195831178e-08 ;  /* 0x33773eae03027423 */ /* 0x000fe20000000002 */
[----:B------:R-:W-:-:S03]  /*0180*/  MOV R8, 0x1 ;  /* 0x0000000100087802 */ /* 0x000fc60000000f00 */
[----:B------:R-:W-:-:S04]  /*0190*/  FFMA R2, R5, 1.9251366722983220825e-08, R2 ;  /* 0x32a55e3405027823 */ /* 0x000fc80000000002 */
[----:B------:R-:W-:-:S04]  /*01a0*/  FFMA R2, R3, 0.033907372504472732544, R2 ;  /* 0x3d0ae27503027823 */ /* 0x000fc80000000002 */
[----:B------:R-:W-:Y:S01]  /*01b0*/  FFMA R4, R5, 0.011302457191050052643, R2 ;  /* 0x3c392df105047823 */ /* 0x000fe20000000002 */
[----:B------:R-:W-:-:S03]  /*01c0*/  IADD3 R5, PT, PT, R0, -0x2, RZ ;  /* 0xfffffffe00057810 */ /* 0x000fc60007ffe0ff */
[----:B------:R-:W-:Y:S01]  /*01d0*/  FADD R2, R4, 1.439253687858581543 ;  /* 0x3fb8397704027421 */ /* 0x000fe20000000000 */
[----:B------:R-:W-:Y:S02]  /*01e0*/  ISETP.GE.U32.AND P0, PT, R5, 0x3, PT ;  /* 0x000000030500780c */ /* 0x000fe40003f06070 */
[----:B------:R-:W-:Y:S01]  /*01f0*/  LOP3.LUT R5, R7, 0x3, RZ, 0xc0, !PT ;  /* 0x0000000307057812 */ /* 0x000fe200078ec0ff */
[----:B------:R-:W-:-:S04]  /*0200*/  FADD R3, R2, -1.439253687858581543 ;  /* 0xbfb8397702037421 */ /* 0x000fc80000000000 */
[----:B------:R-:W-:Y:S01]  /*0210*/  FADD R4, R4, -R3 ;  /* 0x8000000304047221 */ /* 0x000fe20000000000 */
[----:B------:R-:W-:-:S05]  /*0220*/  MOV R3, RZ ;  /* 0x000000ff00037202 */ /* 0x000fca0000000f00 */
[----:B------:R-:W-:Y:S05]  /*0230*/  @!P0 BRA `(.L_x_3) ;  /* 0x0000000800548947 */ /* 0x000fea0003800000 */
[----:B------:R-:W0:Y:S01]  /*0240*/  LDC R6, c[0x0][0x388] ;  /* 0x0000e200ff067b82 */ /* 0x000e220000000800 */
[----:B------:R-:W-:Y:S01]  /*0250*/  LOP3.LUT R8, R7, 0xfffffffc, RZ, 0xc0, !PT ;  /* 0xfffffffc07087812 */ /* 0x000fe200078ec0ff */
[----:B------:R-:W-:Y:S01]  /*0260*/  HFMA2 R7, -RZ, RZ, 0, 0 ;  /* 0x00000000ff077431 */ /* 0x000fe200000001ff */
[----:B------:R-:W-:Y:S01]  /*0270*/  BSSY.RECONVERGENT B0, `(.L_x_4) ;  /* 0x0000090000007945 */ /* 0x000fe20003800200 */
[----:B------:R-:W-:Y:S02]  /*0280*/  MOV R3, RZ ;  /* 0x000000ff00037202 */ /* 0x000fe40000000f00 */
[----:B------:R-:W-:Y:S02]  /*0290*/  MOV R16, 0xffffffff ;  /* 0xffffffff00107802 */ /* 0x000fe40000000f00 */
[----:B------:R-:W-:-:S07]  /*02a0*/  IADD3 R8, PT, PT, -R8, RZ, RZ ;  /* 0x000000ff08087210 */ /* 0x000fce0007ffe1ff */
.L_x_13:
[C---:B------:R-:W-:Y:S01]  /*02b0*/  IADD3 R9, PT, PT, R16.reuse, 0x1, RZ ;  /* 0x0000000110097810 */ /* 0x040fe20007ffe0ff */
[----:B------:R-:W-:Y:S01]  /*02c0*/  BSSY.RECONVERGENT B3, `(.L_x_5) ;  /* 0x0000028000037945 */ /* 0x000fe20003800200 */
[C---:B------:R-:W-:Y:S02]  /*02d0*/  IADD3 R10, PT, PT, R16.reuse, -0x2, RZ ;  /* 0xfffffffe100a7810 */ /* 0x040fe40007ffe0ff */
[----:B------:R-:W-:Y:S02]  /*02e0*/  I2FP.F32.S32 R9, R9 ;  /* 0x0000000900097245 */ /* 0x000fe40000201400 */
[----:B------:R-:W-:Y:S02]  /*02f0*/  I2FP.F32.S32 R13, R16 ;  /* 0x00000010000d7245 */ /* 0x000fe40000201400 */
[----:B------:R-:W-:Y:S01]  /*0300*/  I2FP.F32.S32 R11, R10 ;  /* 0x0000000a000b7245 */ /* 0x000fe20000201400 */
[-C--:B0-----:R-:W-:Y:S01]  /*0310*/  FMUL R15, R9, R6.reuse ;  /* 0x00000006090f7220 */ /* 0x081fe20000400000 */
[----:B------:R-:W-:Y:S01]  /*0320*/  IADD3 R9, PT, PT, R16, -0x1, RZ ;  /* 0xffffffff10097810 */ /* 0x000fe20007ffe0ff */
[-C--:B------:R-:W-:Y:S01]  /*0330*/  FMUL R13, R13, R6.reuse ;  /* 0x000000060d0d7220 */ /* 0x080fe20000400000 */
[----:B------:R-:W-:Y:S01]  /*0340*/  IADD3 R8, PT, PT, R8, 0x4, RZ ;  /* 0x0000000408087810 */ /* 0x000fe20007ffe0ff */
[----:B------:R-:W-:Y:S01]  /*0350*/  FMUL R11, R11, R6 ;  /* 0x000000060b0b7220 */ /* 0x000fe20000400000 */
[----:B------:R-:W-:-:S02]  /*0360*/  FSETP.NEU.AND P0, PT, R15, RZ, PT ;  /* 0x000000ff0f00720b */ /* 0x000fc40003f0d000 */
[----:B------:R-:W-:Y:S02]  /*0370*/  I2FP.F32.S32 R9, R9 ;  /* 0x0000000900097245 */ /* 0x000fe40000201400 */
[----:B------:R-:W-:-:S03]  /*0380*/  MOV R10, 0x3f800000 ;  /* 0x3f800000000a7802 */ /* 0x000fc60000000f00 */
[----:B------:R-:W-:-:S06]  /*0390*/  FMUL R9, R9, R6 ;  /* 0x0000000609097220 */ /* 0x000fcc0000400000 */
[----:B------:R-:W-:Y:S05]  /*03a0*/  @!P0 BRA `(.L_x_6) ;  /* 0x0000000000648947 */ /* 0x000fea0003800000 */
[CC--:B------:R-:W-:Y:S01]  /*03b0*/  FMUL R17, R2.reuse, R15.reuse ;  /* 0x0000000f02117220 */ /* 0x0c0fe20000400000 */
[----:B------:R-:W-:Y:S02]  /*03c0*/  MOV R21, 0x391fcb8e ;  /* 0x391fcb8e00157802 */ /* 0x000fe40000000f00 */
[-C--:B------:R-:W-:Y:S01]  /*03d0*/  FSETP.NAN.AND P2, PT, |R15|, |R15|.reuse, PT ;  /* 0x4000000f0f00720b */ /* 0x080fe20003f48200 */
[----:B------:R-:W0:Y:S01]  /*03e0*/  FRND R10, R17 ;  /* 0x00000011000a7307 */ /* 0x000e220000201000 */
[----:B------:R-:W-:Y:S01]  /*03f0*/  FFMA R19, R2, R15, -R17 ;  /* 0x0000000f02137223 */ /* 0x000fe20000000811 */
[----:B------:R-:W-:-:S03]  /*0400*/  FSETP.GT.AND P1, PT, |R17|, 152, PT ;  /* 0x431800001100780b */ /* 0x000fc60003f24200 */
[----:B------:R-:W-:Y:S01]  /*0410*/  FFMA R19, R4, R15, R19 ;  /* 0x0000000f04137223 */ /* 0x000fe20000000013 */
[----:B0-----:R-:W-:Y:S01]  /*0420*/  FADD R12, R17, -R10 ;  /* 0x8000000a110c7221 */ /* 0x001fe20000000000 */
[----:B------:R-:W-:-:S03]  /*0430*/  FSETP.GT.AND P0, PT, R10, RZ, PT ;  /* 0x000000ff0a00720b */ /* 0x000fc60003f04000 */
[----:B------:R-:W-:Y:S01]  /*0440*/  FADD R12, R12, R19 ;  /* 0x000000130c0c7221 */ /* 0x000fe20000000000 */
[----:B------:R-:W-:Y:S02]  /*0450*/  SEL R10, RZ, 0x83000000, P0 ;  /* 0x83000000ff0a7807 */ /* 0x000fe40000000000 */
[----:B------:R-:W-:Y:S01]  /*0460*/  FSETP.GEU.AND P0, PT, R17, RZ, PT ;  /* 0x000000ff1100720b */ /* 0x000fe20003f0e000 */
[----:B------:R-:W-:Y:S01]  /*0470*/  FFMA R19, R12, R21, 0.0013391353422775864601 ;  /* 0x3aaf85ed0c137423 */ /* 0x000fe20000000015 */
[----:B------:R-:W-:-:S03]  /*0480*/  IADD3 R14, PT, PT, R10, 0x7f000000, RZ ;  /* 0x7f0000000a0e7810 */ /* 0x000fc60007ffe0ff */
[C---:B------:R-:W-:Y:S02]  /*0490*/  FFMA R21, R12.reuse, R19, 0.0096188392490148544312 ;  /* 0x3c1d98560c157423 */ /* 0x040fe40000000013 */
[----:B------:R-:W0:Y:S02]  /*04a0*/  F2I.NTZ R19, R17 ;  /* 0x0000001100137305 */ /* 0x000e240000203100 */
[----:B------:R-:W-:-:S04]  /*04b0*/  FFMA R21, R12, R21, 0.055503588169813156128 ;  /* 0x3d6357bb0c157423 */ /* 0x000fc80000000015 */
[----:B------:R-:W-:-:S04]  /*04c0*/  FFMA R21, R12, R21, 0.24022644758224487305 ;  /* 0x3e75fdec0c157423 */ /* 0x000fc80000000015 */
[----:B------:R-:W-:-:S04]  /*04d0*/  FFMA R21, R12, R21, 0.69314718246459960938 ;  /* 0x3f3172180c157423 */ /* 0x000fc80000000015 */
[----:B------:R-:W-:Y:S01]  /*04e0*/  FFMA R21, R12, R21, 1 ;  /* 0x3f8000000c157423 */ /* 0x000fe20000000015 */
[----:B0-----:R-:W-:Y:S02]  /*04f0*/  LEA R19, R19, -R10, 0x17 ;  /* 0x8000000a13137211 */ /* 0x001fe400078eb8ff */
[----:B------:R-:W-:Y:S01]  /*0500*/  FSEL R10, RZ, +INF , !P0 ;  /* 0x7f800000ff0a7808 */ /* 0x000fe20004000000 */
[----:B------:R-:W-:-:S04]  /*0510*/  FMUL R14, R14, R21 ;  /* 0x000000150e0e7220 */ /* 0x000fc80000400000 */
[----:B------:R-:W-:Y:S01]  /*0520*/  @!P1 FMUL R10, R19, R14 ;  /* 0x0000000e130a9220 */ /* 0x000fe20000400000 */
[----:B------:R-:W-:-:S07]  /*0530*/  @P2 FADD R10, R15, 2.7182817459106445312 ;  /* 0x402df8540f0a2421 */ /* 0x000fce0000000000 */
.L_x_6:
[----:B------:R-:W-:Y:S05]  /*0540*/  BSYNC.RECONVERGENT B3 ;  /* 0x0000000000037941 */ /* 0x000fea0003800200 */
.L_x_5:
[----:B------:R-:W-:Y:S01]  /*0550*/  FSETP.NEU.AND P3, PT, R13, RZ, PT ;  /* 0x000000ff0d00720b */ /* 0x000fe20003f6d000 */
[----:B------:R-:W-:Y:S01]  /*0560*/  FADD R3, R10, R3 ;  /* 0x000000030a037221 */ /* 0x000fe20000000000 */
[----:B------:R-:W-:Y:S01]  /*0570*/  BSSY.RECONVERGENT B3, `(.L_x_7) ;  /* 0x000001f000037945 */ /* 0x000fe20003800200 */
[----:B------:R-:W-:Y:S01]  /*0580*/  HFMA2 R10, -RZ, RZ, 1.875, 0 ;  /* 0x3f800000ff0a7431 */ /* 0x000fe200000001ff */
[----:B------:R-:W-:Y:S02]  /*0590*/  ISETP.NE.AND P0, PT, R8, RZ, PT ;  /* 0x000000ff0800720c */ /* 0x000fe40003f05270 */
[----:B------:R-:W-:Y:S02]  /*05a0*/  FSETP.NEU.AND P2, PT, R9, RZ, PT ;  /* 0x000000ff0900720b */ /* 0x000fe40003f4d000 */
[----:B------:R-:W-:-:S05]  /*05b0*/  FSETP.NEU.AND P1, PT, R11, RZ, PT ;  /* 0x000000ff0b00720b */ /* 0x000fca0003f2d000 */
[----:B------:R-:W-:Y:S08]  /*05c0*/  @!P3 BRA `(.L_x_8) ;  /* 0x000000000064b947 */ /* 0x000ff00003800000 */
        /* <DEDUP_REMOVED lines=25> */
.L_x_8:
[----:B------:R-:W-:Y:S05]  /*0760*/  BSYNC.RECONVERGENT B3 ;  /* 0x0000000000037941 */ /* 0x000fea0003800200 */
.L_x_7:
[----:B------:R-:W-:Y:S01]  /*0770*/  BSSY.RECONVERGENT B3, `(.L_x_9) ;  /* 0x000001d000037945 */ /* 0x000fe20003800200 */
[----:B------:R-:W-:Y:S01]  /*0780*/  FADD R3, R3, R10 ;  /* 0x0000000a03037221 */ /* 0x000fe20000000000 */
[----:B------:R-:W-:Y:S02]  /*0790*/  MOV R10, 0x3f800000 ;  /* 0x3f800000000a7802 */ /* 0x000fe40000000f00 */
[----:B------:R-:W-:Y:S05]  /*07a0*/  @!P2 BRA `(.L_x_10) ;  /* 0x000000000064a947 */ /* 0x000fea0003800000 */
[CC--:B------:R-:W-:Y:S01]  /*07b0*/  FMUL R13, R2.reuse, R9.reuse ;  /* 0x00000009020d7220 */ /* 0x0c0fe20000400000 */
[----:B------:R-:W-:Y:S01]  /*07c0*/  HFMA2 R17, -RZ, RZ, 0.64013671875, -15.109375 ;  /* 0x391fcb8eff117431 */ /* 0x000fe200000001ff */
[-C--:B------:R-:W-:Y:S02]  /*07d0*/  FSETP.NAN.AND P4, PT, |R9|, |R9|.reuse, PT ;  /* 0x400000090900720b */ /* 0x080fe40003f88200 */
        /* <DEDUP_REMOVED lines=22> */
.L_x_10:
[----:B------:R-:W-:Y:S05]  /*0940*/  BSYNC.RECONVERGENT B3 ;  /* 0x0000000000037941 */ /* 0x000fea0003800200 */
.L_x_9:
        /* <DEDUP_REMOVED lines=10> */
[----:B------:R-:W-:-:S03]  /*09f0*/  FFMA R12, R4, R11, R9 ;  /* 0x0000000b040c7223 */ /* 0x000fc60000000009 */
[----:B------:R-:W1:Y:S01]  /*0a00*/  F2I.NTZ R13, R3 ;  /* 0x00000003000d7305 */ /* 0x000e620000203100 */
[----:B0-----:R-:W-:Y:S01]  /*0a10*/  FADD R9, R3, -R10 ;  /* 0x8000000a03097221 */ /* 0x001fe20000000000 */
[----:B------:R-:W-:-:S03]  /*0a20*/  FSETP.GT.AND P1, PT, R10, RZ, PT ;  /* 0x000000ff0a00720b */ /* 0x000fc60003f24000 */
[----:B------:R-:W-:Y:S01]  /*0a30*/  FADD R9, R9, R12 ;  /* 0x0000000c09097221 */ /* 0x000fe20000000000 */
[----:B------:R-:W-:Y:S02]  /*0a40*/  SEL R10, RZ, 0x83000000, P1 ;  /* 0x83000000ff0a7807 */ /* 0x000fe40000800000 */
[----:B------:R-:W-:Y:S01]  /*0a50*/  FSETP.GEU.AND P1, PT, R3, RZ, PT ;  /* 0x000000ff0300720b */ /* 0x000fe20003f2e000 */
[----:B------:R-:W-:Y:S01]  /*0a60*/  FFMA R12, R9, R14, 0.0013391353422775864601 ;  /* 0x3aaf85ed090c7423 */ /* 0x000fe2000000000e */
[----:B-1----:R-:W-:Y:S02]  /*0a70*/  LEA R13, R13, -R10, 0x17 ;  /* 0x8000000a0d0d7211 */ /* 0x002fe400078eb8ff */
[----:B------:R-:W-:Y:S01]  /*0a80*/  FSEL R3, RZ, +INF , !P1 ;  /* 0x7f800000ff037808 */ /* 0x000fe20004800000 */
[----:B------:R-:W-:-:S04]  /*0a90*/  FFMA R12, R9, R12, 0.0096188392490148544312 ;  /* 0x3c1d9856090c7423 */ /* 0x000fc8000000000c */
[----:B------:R-:W-:-:S04]  /*0aa0*/  FFMA R12, R9, R12, 0.055503588169813156128 ;  /* 0x3d6357bb090c7423 */ /* 0x000fc8000000000c */
[----:B------:R-:W-:-:S04]  /*0ab0*/  FFMA R12, R9, R12, 0.24022644758224487305 ;  /* 0x3e75fdec090c7423 */ /* 0x000fc8000000000c */
[----:B------:R-:W-:Y:S01]  /*0ac0*/  FFMA R14, R9, R12, 0.69314718246459960938 ;  /* 0x3f317218090e7423 */ /* 0x000fe2000000000c */
[----:B------:R-:W-:-:S03]  /*0ad0*/  IADD3 R12, PT, PT, R10, 0x7f000000, RZ ;  /* 0x7f0000000a0c7810 */ /* 0x000fc60007ffe0ff */
[----:B------:R-:W-:-:S04]  /*0ae0*/  FFMA R9, R9, R14, 1 ;  /* 0x3f80000009097423 */ /* 0x000fc8000000000e */
[----:B------:R-:W-:-:S04]  /*0af0*/  FMUL R12, R12, R9 ;  /* 0x000000090c0c7220 */ /* 0x000fc80000400000 */
[----:B------:R-:W-:Y:S01]  /*0b00*/  @!P2 FMUL R3, R13, R12 ;  /* 0x0000000c0d03a220 */ /* 0x000fe20000400000 */
[----:B------:R-:W-:-:S07]  /*0b10*/  @P3 FADD R3, R11, 2.7182817459106445312 ;  /* 0x402df8540b033421 */ /* 0x000fce0000000000 */
.L_x_12:
[----:B------:R-:W-:Y:S05]  /*0b20*/  BSYNC.RECONVERGENT B3 ;  /* 0x0000000000037941 */ /* 0x000fea0003800200 */
.L_x_11:
[----:B------:R-:W-:Y:S01]  /*0b30*/  FADD R3, R18, R3 ;  /* 0x0000000312037221 */ /* 0x000fe20000000000 */
[----:B------:R-:W-:Y:S02]  /*0b40*/  IADD3 R16, PT, PT, R16, -0x4, RZ ;  /* 0xfffffffc10107810 */ /* 0x000fe40007ffe0ff */
[----:B------:R-:W-:Y:S01]  /*0b50*/  IADD3 R7, PT, PT, R7, 0x4, RZ ;  /* 0x0000000407077810 */ /* 0x000fe20007ffe0ff */
[----:B------:R-:W-:Y:S06]  /*0b60*/  @P0 BRA `(.L_x_13) ;  /* 0xfffffff400d00947 */ /* 0x000fec000383ffff */
[----:B------:R-:W-:Y:S05]  /*0b70*/  BSYNC.RECONVERGENT B0 ;  /* 0x0000000000007941 */ /* 0x000fea0003800200 */
.L_x_4:
[----:B------:R-:W-:-:S07]  /*0b80*/  IADD3 R8, PT, PT, R7, 0x1, RZ ;  /* 0x0000000107087810 */ /* 0x000fce0007ffe0ff */
.L_x_3:
[----:B------:R-:W-:Y:S05]  /*0b90*/  BSYNC.RECONVERGENT B1 ;  /* 0x0000000000017941 */ /* 0x000fea0003800200 */
.L_x_2:
[----:B------:R-:W-:-:S13]  /*0ba0*/  ISETP.NE.AND P0, PT, R5, RZ, PT ;  /* 0x000000ff0500720c */ /* 0x000fda0003f05270 */
[----:B------:R-:W-:Y:S05]  /*0bb0*/  @!P0 BRA `(.L_x_1) ;  /* 0x0000000000a48947 */ /* 0x000fea0003800000 */
[----:B------:R-:W0:Y:S01]  /*0bc0*/  LDC R6, c[0x0][0x388] ;  /* 0x0000e200ff067b82 */ /* 0x000e220000000800 */
[----:B------:R-:W-:Y:S02]  /*0bd0*/  IADD3 R7, PT, PT, -R8, RZ, RZ ;  /* 0x000000ff08077210 */ /* 0x000fe40007ffe1ff */
[----:B------:R-:W-:-:S07]  /*0be0*/  IADD3 R5, PT, PT, -R5, RZ, RZ ;  /* 0x000000ff05057210 */ /* 0x000fce0007ffe1ff */
.L_x_16:
[----:B------:R-:W-:Y:S01]  /*0bf0*/  IADD3 R8, PT, PT, R7, 0x1, RZ ;  /* 0x0000000107087810 */ /* 0x000fe20007ffe0ff */
[----:B------:R-:W-:Y:S01]  /*0c00*/  BSSY.RECONVERGENT B0, `(.L_x_14) ;  /* 0x0000021000007945 */ /* 0x000fe20003800200 */
[----:B------:R-:W-:Y:S02]  /*0c10*/  IADD3 R5, PT, PT, R5, 0x1, RZ ;  /* 0x0000000105057810 */ /* 0x000fe40007ffe0ff */
[----:B------:R-:W-:Y:S02]  /*0c20*/  I2FP.F32.S32 R9, R8 ;  /* 0x0000000800097245 */ /* 0x000fe40000201400 */
[----:B------:R-:W-:Y:S02]  /*0c30*/  ISETP.NE.AND P3, PT, R5, RZ, PT ;  /* 0x000000ff0500720c */ /* 0x000fe40003f65270 */
[----:B------:R-:W-:Y:S01]  /*0c40*/  MOV R8, 0x3f800000 ;  /* 0x3f80000000087802 */ /* 0x000fe20000000f00 */
[----:B0-----:R-:W-:-:S05]  /*0c50*/  FMUL R15, R9, R6 ;  /* 0x00000006090f7220 */ /* 0x001fca0000400000 */
[----:B------:R-:W-:-:S13]  /*0c60*/  FSETP.NEU.AND P0, PT, R15, RZ, PT ;  /* 0x000000ff0f00720b */ /* 0x000fda0003f0d000 */
        /* <DEDUP_REMOVED lines=26> */
.L_x_15:
[----:B------:R-:W-:Y:S05]  /*0e10*/  BSYNC.RECONVERGENT B0 ;  /* 0x0000000000007941 */ /* 0x000fea0003800200 */
.L_x_14:
[----:B------:R-:W-:Y:S01]  /*0e20*/  IADD3 R7, PT, PT, R7, -0x1, RZ ;  /* 0xffffffff07077810 */ /* 0x000fe20007ffe0ff */
[----:B------:R-:W-:Y:S01]  /*0e30*/  FADD R3, R8, R3 ;  /* 0x0000000308037221 */ /* 0x000fe20000000000 */
[----:B------:R-:W-:Y:S06]  /*0e40*/  @P3 BRA `(.L_x_16) ;  /* 0xfffffffc00683947 */ /* 0x000fec000383ffff */
.L_x_1:
[----:B------:R-:W-:Y:S05]  /*0e50*/  BSYNC.RECONVERGENT B2 ;  /* 0x0000000000027941 */ /* 0x000fea0003800200 */
.L_x_0:
[----:B------:R-:W0:Y:S01]  /*0e60*/  LDC R2, c[0x0][0x384] ;  /* 0x0000e100ff027b82 */ /* 0x000e220000000800 */
[----:B------:R-:W0:Y:S07]  /*0e70*/  LDCU UR6, c[0x0][0x388] ;  /* 0x00007100ff0677ac */ /* 0x000e2e0008000800 */
[----:B------:R-:W1:Y:S01]  /*0e80*/  LDC.64 R4, c[0x0][0x390] ;  /* 0x0000e400ff047b82 */ /* 0x000e620000000a00 */
[----:B0-----:R-:W-:Y:S01]  /*0e90*/  FFMA R7, R3, UR6, R2 ;  /* 0x0000000603077c23 */ /* 0x001fe20008000002 */
[----:B-1----:R-:W-:-:S05]  /*0ea0*/  IMAD.WIDE R2, R0, 0x4, R4 ;  /* 0x0000000400027825 */ /* 0x002fca00078e0204 */
[----:B------:R-:W-:Y:S01]  /*0eb0*/  STG.E desc[UR4][R2.64], R7 ;  /* 0x0000000702007986 */ /* 0x000fe2000c101904 */
[----:B------:R-:W-:Y:S05]  /*0ec0*/  EXIT ;  /* 0x000000000000794d */ /* 0x000fea0003800000 */
.L_x_17:
[----:B------:R-:W-:-:S00]  /*0ed0*/  BRA `(.L_x_17) ;  /* 0xfffffffc00fc7947 */ /* 0x000fc0000383ffff */
[----:B------:R-:W-:-:S00]  /*0ee0*/  NOP ;  /* 0x0000000000007918 */ /* 0x000fc00000000000 */
        /* <DEDUP_REMOVED lines=9> */
.L_x_18:


//--------------------- .nv.shared.reserved.0     --------------------------
	.section	.nv.shared.reserved.0,"aw",@nobits
	.weak		__nv_reservedSMEM_offset_0_alias
	.size		__nv_reservedSMEM_offset_0_alias, 0, 64
	.other		__nv_reservedSMEM_offset_0_alias,@"STO_CUDA_RESERVED_SHARED STV_DEFAULT"
__nv_reservedSMEM_offset_0_alias:
	.zero		0
	.zero		64


//--------------------- .nv.constant0._Z10calculoGPUfffiPf --------------------------
	.section	.nv.constant0._Z10calculoGPUfffiPf,"a",@progbits
	.sectionflags	@""
	.align	4
.nv.constant0._Z10calculoGPUfffiPf:
	.zero		920


//--------------------- SYMBOLS --------------------------

	.type		.nv.reservedSmem.offset0,@object
	.size		.nv.reservedSmem.offset0,0x4
